//
// Generated by NVIDIA NVVM Compiler
//
// Compiler Build ID: CL-36424714
// Cuda compilation tools, release 13.0, V13.0.88
// Based on NVVM 20.0.0
//

.version 9.0
.target sm_100
.address_size 64

	// .globl	_Z12mandelKernelffffiPi

.visible .entry _Z12mandelKernelffffiPi(
	.param .f32 _Z12mandelKernelffffiPi_param_0,
	.param .f32 _Z12mandelKernelffffiPi_param_1,
	.param .f32 _Z12mandelKernelffffiPi_param_2,
	.param .f32 _Z12mandelKernelffffiPi_param_3,
	.param .u32 _Z12mandelKernelffffiPi_param_4,
	.param .u64 .ptr .align 1 _Z12mandelKernelffffiPi_param_5
)
{
	.reg .pred 	%p<10>;
	.reg .b32 	%r<45>;
	.reg .b32 	%f<57>;
	.reg .b64 	%rd<11>;

	ld.param.f32 	%f29, [_Z12mandelKernelffffiPi_param_0];
	ld.param.f32 	%f30, [_Z12mandelKernelffffiPi_param_1];
	ld.param.f32 	%f31, [_Z12mandelKernelffffiPi_param_2];
	ld.param.f32 	%f32, [_Z12mandelKernelffffiPi_param_3];
	ld.param.u32 	%r16, [_Z12mandelKernelffffiPi_param_4];
	ld.param.u64 	%rd4, [_Z12mandelKernelffffiPi_param_5];
	cvta.to.global.u64 	%rd1, %rd4;
	mov.u32 	%r17, %ctaid.x;
	shl.b32 	%r18, %r17, 6;
	mov.u32 	%r19, %tid.x;
	shl.b32 	%r20, %r19, 1;
	add.s32 	%r1, %r18, %r20;
	mov.u32 	%r21, %ctaid.y;
	shl.b32 	%r22, %r21, 4;
	mov.u32 	%r23, %tid.y;
	shl.b32 	%r24, %r23, 1;
	add.s32 	%r2, %r22, %r24;
	setp.lt.s32 	%p1, %r16, 1;
	mov.u32 	%r25, %nctaid.x;
	mov.u32 	%r26, %ntid.x;
	mul.lo.s32 	%r27, %r25, %r26;
	shl.b32 	%r3, %r27, 1;
	@%p1 bra 	$L__BB0_14;
	cvt.rn.f32.s32 	%f33, %r1;
	fma.rn.f32 	%f1, %f31, %f33, %f29;
	cvt.rn.f32.u32 	%f34, %r2;
	fma.rn.f32 	%f2, %f32, %f34, %f30;
	mov.b32 	%r41, 0;
	mov.f32 	%f53, %f2;
	mov.f32 	%f54, %f1;
$L__BB0_2:
	mul.f32 	%f17, %f54, %f54;
	mul.f32 	%f18, %f53, %f53;
	add.f32 	%f35, %f17, %f18;
	setp.gt.f32 	%p2, %f35, 0f40800000;
	mov.u32 	%r44, %r41;
	@%p2 bra 	$L__BB0_10;
	bra.uni 	$L__BB0_9;
$L__BB0_3:
	mul.f32 	%f5, %f50, %f50;
	mul.f32 	%f6, %f49, %f49;
	add.f32 	%f43, %f5, %f6;
	setp.gt.f32 	%p6, %f43, 0f40800000;
	mov.u32 	%r38, %r37;
	@%p6 bra 	$L__BB0_5;
	sub.f32 	%f44, %f5, %f6;
	add.f32 	%f45, %f50, %f50;
	add.f32 	%f50, %f27, %f44;
	fma.rn.f32 	%f49, %f45, %f49, %f2;
	add.s32 	%r37, %r37, 1;
	setp.ne.s32 	%p7, %r37, %r16;
	mov.u32 	%r38, %r16;
	@%p7 bra 	$L__BB0_3;
$L__BB0_5:
	st.global.u32 	[%rd3+4], %r38;
	mov.b32 	%r39, 0;
	mov.f32 	%f51, %f28;
	mov.f32 	%f52, %f27;
$L__BB0_6:
	mul.f32 	%f11, %f52, %f52;
	mul.f32 	%f12, %f51, %f51;
	add.f32 	%f46, %f11, %f12;
	setp.gt.f32 	%p8, %f46, 0f40800000;
	mov.u32 	%r40, %r39;
	@%p8 bra 	$L__BB0_8;
	sub.f32 	%f47, %f11, %f12;
	add.f32 	%f48, %f52, %f52;
	add.f32 	%f52, %f27, %f47;
	fma.rn.f32 	%f51, %f48, %f51, %f28;
	add.s32 	%r39, %r39, 1;
	setp.ne.s32 	%p9, %r39, %r16;
	mov.u32 	%r40, %r16;
	@%p9 bra 	$L__BB0_6;
$L__BB0_8:
	st.global.u32 	[%rd2+4], %r40;
	bra.uni 	$L__BB0_15;
$L__BB0_9:
	sub.f32 	%f36, %f17, %f18;
	add.f32 	%f37, %f54, %f54;
	add.f32 	%f54, %f1, %f36;
	fma.rn.f32 	%f53, %f37, %f53, %f2;
	add.s32 	%r41, %r41, 1;
	setp.eq.s32 	%p3, %r41, %r16;
	mov.u32 	%r44, %r16;
	@%p3 bra 	$L__BB0_10;
	bra.uni 	$L__BB0_2;
$L__BB0_10:
	mad.lo.s32 	%r32, %r3, %r2, %r1;
	mul.wide.s32 	%rd9, %r32, 4;
	add.s64 	%rd3, %rd1, %rd9;
	st.global.u32 	[%rd3], %r44;
	add.s32 	%r33, %r2, 1;
	cvt.rn.f32.u32 	%f38, %r33;
	fma.rn.f32 	%f28, %f32, %f38, %f30;
	mov.b32 	%r42, 0;
	mov.f32 	%f55, %f28;
	mov.f32 	%f56, %f1;
$L__BB0_11:
	mul.f32 	%f23, %f56, %f56;
	mul.f32 	%f24, %f55, %f55;
	add.f32 	%f39, %f23, %f24;
	setp.gt.f32 	%p4, %f39, 0f40800000;
	mov.u32 	%r43, %r42;
	@%p4 bra 	$L__BB0_13;
	sub.f32 	%f40, %f23, %f24;
	add.f32 	%f41, %f56, %f56;
	add.f32 	%f56, %f1, %f40;
	fma.rn.f32 	%f55, %f41, %f55, %f28;
	add.s32 	%r42, %r42, 1;
	setp.ne.s32 	%p5, %r42, %r16;
	mov.u32 	%r43, %r16;
	@%p5 bra 	$L__BB0_11;
$L__BB0_13:
	mul.wide.s32 	%rd10, %r3, 4;
	add.s64 	%rd2, %rd3, %rd10;
	st.global.u32 	[%rd2], %r43;
	add.s32 	%r35, %r1, 1;
	cvt.rn.f32.s32 	%f42, %r35;
	fma.rn.f32 	%f27, %f31, %f42, %f29;
	mov.b32 	%r37, 0;
	mov.f32 	%f49, %f2;
	mov.f32 	%f50, %f27;
	bra.uni 	$L__BB0_3;
$L__BB0_14:
	mad.lo.s32 	%r28, %r3, %r2, %r1;
	mul.wide.s32 	%rd5, %r28, 4;
	add.s64 	%rd6, %rd1, %rd5;
	mov.b32 	%r29, 0;
	st.global.u32 	[%rd6], %r29;
	mul.wide.s32 	%rd7, %r3, 4;
	add.s64 	%rd8, %rd6, %rd7;
	st.global.u32 	[%rd8], %r29;
	st.global.u32 	[%rd6+4], %r29;
	st.global.u32 	[%rd8+4], %r29;
$L__BB0_15:
	ret;

}


// ===== COMPILED SASS (sm_100) =====

	.target	sm_100

	.elftype	@"ET_EXEC"


//--------------------- .note.nv.tkinfo           --------------------------
	.section	.note.nv.tkinfo,"",@"SHT_NOTE"
	.sectionflags	@"SHF_NOTE_NV_TKINFO"
	.tkinfo
        /*0018*/ 	.word	0x00000002
        /*0030*/ 	.string	""
        /*0030*/ 	.string	"ptxas"
        /*0030*/ 	.string	"Cuda compilation tools, release 13.0, V13.0.88"
        /*0030*/ 	.string	"Build cuda_13.0.r13.0/compiler.36424714_0"
        /*0030*/ 	.string	"-arch sm_100 -m 64 "



//--------------------- .note.nv.cuinfo           --------------------------
	.section	.note.nv.cuinfo,"",@"SHT_NOTE"
	.sectionflags	@"SHF_NOTE_NV_CUINFO"
        /*0018*/ 	.short	0x0002
        /*001a*/ 	.short	0x0064
        /*001c*/ 	.short	0x0082
	.zero		2


//--------------------- .nv.info                  --------------------------
	.section	.nv.info,"",@"SHT_CUDA_INFO"
	.align	4


	//----- nvinfo : EIATTR_REGCOUNT
	.align		4
        /*0000*/ 	.byte	0x04, 0x2f
        /*0002*/ 	.short	(.L_1 - .L_0)
	.align		4
.L_0:
        /*0004*/ 	.word	index@(_Z12mandelKernelffffiPi)
        /*0008*/ 	.word	0x00000011


	//----- nvinfo : EIATTR_FRAME_SIZE
	.align		4
.L_1:
        /*000c*/ 	.byte	0x04, 0x11
        /*000e*/ 	.short	(.L_3 - .L_2)
	.align		4
.L_2:
        /*0010*/ 	.word	index@(_Z12mandelKernelffffiPi)
        /*0014*/ 	.word	0x00000000


	//----- nvinfo : EIATTR_MIN_STACK_SIZE
	.align		4
.L_3:
        /*0018*/ 	.byte	0x04, 0x12
        /*001a*/ 	.short	(.L_5 - .L_4)
	.align		4
.L_4:
        /*001c*/ 	.word	index@(_Z12mandelKernelffffiPi)
        /*0020*/ 	.word	0x00000000
.L_5:


//--------------------- .nv.compat                --------------------------
	.section	.nv.compat,"",@"SHT_CUDA_COMPAT_INFO"
	.align	4
        /*0000*/ 	.byte	0x02, 0x09, 0x00, 0x00, 0x02, 0x02, 0x01, 0x00, 0x02, 0x05, 0x05, 0x00, 0x03, 0x07, 0x01, 0x01
        /*0010*/ 	.byte	0x02, 0x03, 0x00, 0x00, 0x02, 0x06, 0x01, 0x00, 0x04, 0x0b, 0x08, 0x00, 0x01, 0x00, 0x00, 0x00
        /*0020*/ 	.byte	0x00, 0x00, 0x00, 0x00


//--------------------- .nv.info._Z12mandelKernelffffiPi --------------------------
	.section	.nv.info._Z12mandelKernelffffiPi,"",@"SHT_CUDA_INFO"
	.sectionflags	@""
	.align	4


	//----- nvinfo : EIATTR_CUDA_API_VERSION
	.align		4
        /*0000*/ 	.byte	0x04, 0x37
        /*0002*/ 	.short	(.L_7 - .L_6)
.L_6:
        /*0004*/ 	.word	0x00000082


	//----- nvinfo : EIATTR_KPARAM_INFO
	.align		4
.L_7:
        /*0008*/ 	.byte	0x04, 0x17
        /*000a*/ 	.short	(.L_9 - .L_8)
.L_8:
        /*000c*/ 	.word	0x00000000
        /*0010*/ 	.short	0x0005
        /*0012*/ 	.short	0x0018
        /*0014*/ 	.byte	0x00, 0xf5, 0x21, 0x00


	//----- nvinfo : EIATTR_KPARAM_INFO
	.align		4
.L_9:
        /*0018*/ 	.byte	0x04, 0x17
        /*001a*/ 	.short	(.L_11 - .L_10)
.L_10:
        /*001c*/ 	.word	0x00000000
        /*0020*/ 	.short	0x0004
        /*0022*/ 	.short	0x0010
        /*0024*/ 	.byte	0x00, 0xf0, 0x11, 0x00


	//----- nvinfo : EIATTR_KPARAM_INFO
	.align		4
.L_11:
        /*0028*/ 	.byte	0x04, 0x17
        /*002a*/ 	.short	(.L_13 - .L_12)
.L_12:
        /*002c*/ 	.word	0x00000000
        /*0030*/ 	.short	0x0003
        /*0032*/ 	.short	0x000c
        /*0034*/ 	.byte	0x00, 0xf0, 0x11, 0x00


	//----- nvinfo : EIATTR_KPARAM_INFO
	.align		4
.L_13:
        /*0038*/ 	.byte	0x04, 0x17
        /*003a*/ 	.short	(.L_15 - .L_14)
.L_14:
        /*003c*/ 	.word	0x00000000
        /*0040*/ 	.short	0x0002
        /*0042*/ 	.short	0x0008
        /*0044*/ 	.byte	0x00, 0xf0, 0x11, 0x00


	//----- nvinfo : EIATTR_KPARAM_INFO
	.align		4
.L_15:
        /*0048*/ 	.byte	0x04, 0x17
        /*004a*/ 	.short	(.L_17 - .L_16)
.L_16:
        /*004c*/ 	.word	0x00000000
        /*0050*/ 	.short	0x0001
        /*0052*/ 	.short	0x0004
        /*0054*/ 	.byte	0x00, 0xf0, 0x11, 0x00


	//----- nvinfo : EIATTR_KPARAM_INFO
	.align		4
.L_17:
        /*0058*/ 	.byte	0x04, 0x17
        /*005a*/ 	.short	(.L_19 - .L_18)
.L_18:
        /*005c*/ 	.word	0x00000000
        /*0060*/ 	.short	0x0000
        /*0062*/ 	.short	0x0000
        /*0064*/ 	.byte	0x00, 0xf0, 0x11, 0x00


	//----- nvinfo : EIATTR_SPARSE_MMA_MASK
	.align		4
.L_19:
        /*0068*/ 	.byte	0x03, 0x50
        /*006a*/ 	.short	0x0000


	//----- nvinfo : EIATTR_MAXREG_COUNT
	.align		4
        /*006c*/ 	.byte	0x03, 0x1b
        /*006e*/ 	.short	0x00ff


	//----- nvinfo : EIATTR_MERCURY_ISA_VERSION
	.align		4
        /*0070*/ 	.byte	0x03, 0x5f
        /*0072*/ 	.short	0x0101


	//----- nvinfo : EIATTR_VRC_CTA_INIT_COUNT
	.align		4
        /*0074*/ 	.byte	0x02, 0x4a
	.zero		1
	.zero		1


	//----- nvinfo : EIATTR_EXIT_INSTR_OFFSETS
	.align		4
        /*0078*/ 	.byte	0x04, 0x1c
        /*007a*/ 	.short	(.L_21 - .L_20)


	//   ....[0]....
.L_20:
        /*007c*/ 	.word	0x000007b0


	//   ....[1]....
        /*0080*/ 	.word	0x00000840


	//----- nvinfo : EIATTR_CRS_STACK_SIZE
	.align		4
.L_21:
        /*0084*/ 	.byte	0x04, 0x1e
        /*0086*/ 	.short	(.L_23 - .L_22)
.L_22:
        /*0088*/ 	.word	0x00000000


	//----- nvinfo : EIATTR_CBANK_PARAM_SIZE
	.align		4
.L_23:
        /*008c*/ 	.byte	0x03, 0x19
        /*008e*/ 	.short	0x0020


	//----- nvinfo : EIATTR_PARAM_CBANK
	.align		4
        /*0090*/ 	.byte	0x04, 0x0a
        /*0092*/ 	.short	(.L_25 - .L_24)
	.align		4
.L_24:
        /*0094*/ 	.word	index@(.nv.constant0._Z12mandelKernelffffiPi)
        /*0098*/ 	.short	0x0380
        /*009a*/ 	.short	0x0020


	//----- nvinfo : EIATTR_SW_WAR
	.align		4
.L_25:
        /*009c*/ 	.byte	0x04, 0x36
        /*009e*/ 	.short	(.L_27 - .L_26)
.L_26:
        /*00a0*/ 	.word	0x00000008
.L_27:


//--------------------- .nv.callgraph             --------------------------
	.section	.nv.callgraph,"",@"SHT_CUDA_CALLGRAPH"
	.align	4
	.sectionentsize	8
	.align		4
        /*0000*/ 	.word	0x00000000
	.align		4
        /*0004*/ 	.word	0xffffffff
	.align		4
        /*0008*/ 	.word	0x00000000
	.align		4
        /*000c*/ 	.word	0xfffffffe
	.align		4
        /*0010*/ 	.word	0x00000000
	.align		4
        /*0014*/ 	.word	0xfffffffd
	.align		4
        /*0018*/ 	.word	0x00000000
	.align		4
        /*001c*/ 	.word	0xfffffffc


//--------------------- .text._Z12mandelKernelffffiPi --------------------------
	.section	.text._Z12mandelKernelffffiPi,"ax",@progbits
	.align	128
        .global         _Z12mandelKernelffffiPi
        .type           _Z12mandelKernelffffiPi,@function
        .size           _Z12mandelKernelffffiPi,(.L_x_14 - _Z12mandelKernelffffiPi)
        .other          _Z12mandelKernelffffiPi,@"STO_CUDA_ENTRY STV_DEFAULT"
_Z12mandelKernelffffiPi:
.text._Z12mandelKernelffffiPi:
[----:B------:R-:W-:Y:S01]  /*0000*/  LDC R1, c[0x0][0x37c] ;  /* 0x0000df00ff017b82 */ /* 0x000fe20000000800 */
[----:B------:R-:W0:Y:S01]  /*0010*/  S2R R2, SR_CTAID.Y ;  /* 0x0000000000027919 */ /* 0x000e220000002600 */
[----:B------:R-:W1:Y:S06]  /*0020*/  LDCU UR6, c[0x0][0x370] ;  /* 0x00006e00ff0677ac */ /* 0x000e6c0008000800 */
[----:B------:R-:W1:Y:S01]  /*0030*/  LDC R4, c[0x0][0x360] ;  /* 0x0000d800ff047b82 */ /* 0x000e620000000800 */
[----:B------:R-:W0:Y:S01]  /*0040*/  S2R R5, SR_TID.Y ;  /* 0x0000000000057919 */ /* 0x000e220000002200 */
[----:B------:R-:W2:Y:S01]  /*0050*/  LDCU UR7, c[0x0][0x390] ;  /* 0x00007200ff0777ac */ /* 0x000ea20008000800 */
[----:B------:R-:W3:Y:S01]  /*0060*/  S2R R0, SR_CTAID.X ;  /* 0x0000000000007919 */ /* 0x000ee20000002500 */
[----:B------:R-:W4:Y:S01]  /*0070*/  LDCU.64 UR4, c[0x0][0x358] ;  /* 0x00006b00ff0477ac */ /* 0x000f220008000a00 */
[----:B------:R-:W3:Y:S01]  /*0080*/  S2R R3, SR_TID.X ;  /* 0x0000000000037919 */ /* 0x000ee20000002100 */
[----:B--2---:R-:W-:Y:S01]  /*0090*/  UISETP.GE.AND UP0, UPT, UR7, 0x1, UPT ;  /* 0x000000010700788c */ /* 0x004fe2000bf06270 */
[----:B0-----:R-:W-:Y:S01]  /*00a0*/  LEA R2, R2, R5, 0x3 ;  /* 0x0000000502027211 */ /* 0x001fe200078e18ff */
[----:B-1----:R-:W-:-:S03]  /*00b0*/  IMAD R5, R4, UR6, RZ ;  /* 0x0000000604057c24 */ /* 0x002fc6000f8e02ff */
[----:B------:R-:W-:Y:S02]  /*00c0*/  SHF.L.U32 R7, R2, 0x1, RZ ;  /* 0x0000000102077819 */ /* 0x000fe400000006ff */
[----:B------:R-:W-:Y:S02]  /*00d0*/  SHF.L.U32 R5, R5, 0x1, RZ ;  /* 0x0000000105057819 */ /* 0x000fe400000006ff */
[----:B---3--:R-:W-:-:S04]  /*00e0*/  LEA R0, R0, R3, 0x5 ;  /* 0x0000000300007211 */ /* 0x008fc800078e28ff */
[----:B------:R-:W-:Y:S01]  /*00f0*/  SHF.L.U32 R6, R0, 0x1, RZ ;  /* 0x0000000100067819 */ /* 0x000fe200000006ff */
[----:B----4-:R-:W-:Y:S06]  /*0100*/  BRA.U !UP0, `(.L_x_0) ;  /* 0x0000000508ac7547 */ /* 0x010fec000b800000 */
[----:B------:R-:W0:Y:S01]  /*0110*/  LDC.64 R10, c[0x0][0x380] ;  /* 0x0000e000ff0a7b82 */ /* 0x000e220000000a00 */
[----:B------:R-:W-:Y:S01]  /*0120*/  I2FP.F32.U32 R0, R7 ;  /* 0x0000000700007245 */ /* 0x000fe20000201000 */
[----:B------:R-:W-:Y:S01]  /*0130*/  HFMA2 R2, -RZ, RZ, 0, 0 ;  /* 0x00000000ff027431 */ /* 0x000fe200000001ff */
[----:B------:R-:W-:Y:S01]  /*0140*/  I2FP.F32.S32 R3, R6 ;  /* 0x0000000600037245 */ /* 0x000fe20000201400 */
[----:B------:R-:W-:Y:S01]  /*0150*/  BSSY.RECONVERGENT B0, `(.L_x_1) ;  /* 0x0000016000007945 */ /* 0x000fe20003800200 */
[----:B------:R-:W1:Y:S03]  /*0160*/  LDCU UR6, c[0x0][0x390] ;  /* 0x00007200ff0677ac */ /* 0x000e660008000800 */
[----:B------:R-:W0:Y:S01]  /*0170*/  LDC.64 R8, c[0x0][0x388] ;  /* 0x0000e200ff087b82 */ /* 0x000e220000000a00 */
[----:B------:R-:W2:Y:S01]  /*0180*/  LDCU UR7, c[0x0][0x390] ;  /* 0x00007200ff0777ac */ /* 0x000ea20008000800 */
[----:B0-----:R-:W-:Y:S01]  /*0190*/  FFMA R0, R0, R9, R11 ;  /* 0x0000000900007223 */ /* 0x001fe2000000000b */
[----:B------:R-:W-:-:S04]  /*01a0*/  FFMA R4, R3, R8, R10 ;  /* 0x0000000803047223 */ /* 0x000fc8000000000a */
[----:B------:R-:W-:Y:S02]  /*01b0*/  MOV R3, R0 ;  /* 0x0000000000037202 */ /* 0x000fe40000000f00 */
[----:B-12---:R-:W-:-:S07]  /*01c0*/  MOV R8, R4 ;  /* 0x0000000400087202 */ /* 0x006fce0000000f00 */
.L_x_3:
[----:B------:R-:W-:Y:S01]  /*01d0*/  FMUL R10, R8, R8 ;  /* 0x00000008080a7220 */ /* 0x000fe20000400000 */
[----:B------:R-:W-:-:S04]  /*01e0*/  FMUL R13, R3, R3 ;  /* 0x00000003030d7220 */ /* 0x000fc80000400000 */
[----:B------:R-:W-:-:S05]  /*01f0*/  FADD R9, R10, R13 ;  /* 0x0000000d0a097221 */ /* 0x000fca0000000000 */
[----:B------:R-:W-:Y:S02]  /*0200*/  FSETP.GT.AND P0, PT, R9, 4, PT ;  /* 0x408000000900780b */ /* 0x000fe40003f04000 */
[----:B------:R-:W-:-:S11]  /*0210*/  MOV R9, R2 ;  /* 0x0000000200097202 */ /* 0x000fd60000000f00 */
[----:B------:R-:W-:Y:S05]  /*0220*/  @P0 BRA `(.L_x_2) ;  /* 0x0000000000200947 */ /* 0x000fea0003800000 */
[----:B------:R-:W-:Y:S01]  /*0230*/  IADD3 R2, PT, PT, R2, 0x1, RZ ;  /* 0x0000000102027810 */ /* 0x000fe20007ffe0ff */
[----:B------:R-:W-:Y:S01]  /*0240*/  FADD R11, R8, R8 ;  /* 0x00000008080b7221 */ /* 0x000fe20000000000 */
[----:B------:R-:W-:Y:S02]  /*0250*/  FADD R9, R10, -R13 ;  /* 0x8000000d0a097221 */ /* 0x000fe40000000000 */
[----:B------:R-:W-:Y:S01]  /*0260*/  ISETP.NE.AND P0, PT, R2, UR7, PT ;  /* 0x0000000702007c0c */ /* 0x000fe2000bf05270 */
[----:B------:R-:W-:Y:S01]  /*0270*/  FFMA R3, R11, R3, R0 ;  /* 0x000000030b037223 */ /* 0x000fe20000000000 */
[----:B------:R-:W-:-:S11]  /*0280*/  FADD R8, R4, R9 ;  /* 0x0000000904087221 */ /* 0x000fd60000000000 */
[----:B------:R-:W-:Y:S05]  /*0290*/  @P0 BRA `(.L_x_3) ;  /* 0xfffffffc00cc0947 */ /* 0x000fea000383ffff */
[----:B------:R-:W-:-:S07]  /*02a0*/  MOV R9, UR6 ;  /* 0x0000000600097c02 */ /* 0x000fce0008000f00 */
.L_x_2:
[----:B------:R-:W-:Y:S05]  /*02b0*/  BSYNC.RECONVERGENT B0 ;  /* 0x0000000000007941 */ /* 0x000fea0003800200 */
.L_x_1:
[----:B------:R-:W0:Y:S01]  /*02c0*/  LDC.64 R2, c[0x0][0x398] ;  /* 0x0000e600ff027b82 */ /* 0x000e220000000a00 */
[C---:B------:R-:W-:Y:S01]  /*02d0*/  IMAD R11, R7.reuse, R5, R6 ;  /* 0x00000005070b7224 */ /* 0x040fe200078e0206 */
[----:B------:R-:W1:Y:S01]  /*02e0*/  LDCU UR6, c[0x0][0x38c] ;  /* 0x00007180ff0677ac */ /* 0x000e620008000800 */
[----:B------:R-:W-:Y:S01]  /*02f0*/  IADD3 R7, PT, PT, R7, 0x1, RZ ;  /* 0x0000000107077810 */ /* 0x000fe20007ffe0ff */
[----:B------:R-:W-:Y:S01]  /*0300*/  BSSY.RECONVERGENT B0, `(.L_x_4) ;  /* 0x0000019000007945 */ /* 0x000fe20003800200 */
[----:B------:R-:W2:Y:S02]  /*0310*/  LDCU UR8, c[0x0][0x390] ;  /* 0x00007200ff0877ac */ /* 0x000ea40008000800 */
[----:B------:R-:W-:Y:S01]  /*0320*/  I2FP.F32.U32 R7, R7 ;  /* 0x0000000700077245 */ /* 0x000fe20000201000 */
[----:B------:R-:W1:Y:S01]  /*0330*/  LDC R8, c[0x0][0x384] ;  /* 0x0000e100ff087b82 */ /* 0x000e620000000800 */
[----:B------:R-:W3:Y:S01]  /*0340*/  LDCU UR7, c[0x0][0x390] ;  /* 0x00007200ff0777ac */ /* 0x000ee20008000800 */
[----:B0-----:R-:W-:Y:S01]  /*0350*/  IMAD.WIDE R2, R11, 0x4, R2 ;  /* 0x000000040b027825 */ /* 0x001fe200078e0202 */
[----:B------:R-:W-:-:S04]  /*0360*/  MOV R11, R4 ;  /* 0x00000004000b7202 */ /* 0x000fc80000000f00 */
[----:B------:R0:W-:Y:S01]  /*0370*/  STG.E desc[UR4][R2.64], R9 ;  /* 0x0000000902007986 */ /* 0x0001e2000c101904 */
[----:B-1----:R-:W-:Y:S01]  /*0380*/  FFMA R7, R7, UR6, R8 ;  /* 0x0000000607077c23 */ /* 0x002fe20008000008 */
[----:B------:R-:W-:-:S04]  /*0390*/  HFMA2 R8, -RZ, RZ, 0, 0 ;  /* 0x00000000ff087431 */ /* 0x000fc800000001ff */
[----:B--23--:R-:W-:-:S07]  /*03a0*/  MOV R10, R7 ;  /* 0x00000007000a7202 */ /* 0x00cfce0000000f00 */
.L_x_6:
[----:B0-----:R-:W-:Y:S01]  /*03b0*/  FMUL R9, R11, R11 ;  /* 0x0000000b0b097220 */ /* 0x001fe20000400000 */
[----:B------:R-:W-:Y:S01]  /*03c0*/  FMUL R14, R10, R10 ;  /* 0x0000000a0a0e7220 */ /* 0x000fe20000400000 */
[----:B------:R-:W-:-:S03]  /*03d0*/  MOV R13, R8 ;  /* 0x00000008000d7202 */ /* 0x000fc60000000f00 */
[----:B------:R-:W-:-:S05]  /*03e0*/  FADD R12, R9, R14 ;  /* 0x0000000e090c7221 */ /* 0x000fca0000000000 */
[----:B------:R-:W-:-:S13]  /*03f0*/  FSETP.GT.AND P0, PT, R12, 4, PT ;  /* 0x408000000c00780b */ /* 0x000fda0003f04000 */
        /* <DEDUP_REMOVED lines=9> */
.L_x_5:
[----:B------:R-:W-:Y:S05]  /*0490*/  BSYNC.RECONVERGENT B0 ;  /* 0x0000000000007941 */ /* 0x000fea0003800200 */
.L_x_4:
[----:B------:R-:W0:Y:S01]  /*04a0*/  LDC R9, c[0x0][0x380] ;  /* 0x0000e000ff097b82 */ /* 0x000e220000000800 */
[----:B------:R-:W-:Y:S01]  /*04b0*/  IMAD.WIDE R4, R5, 0x4, R2 ;  /* 0x0000000405047825 */ /* 0x000fe200078e0202 */
[----:B------:R-:W0:Y:S01]  /*04c0*/  LDCU UR6, c[0x0][0x388] ;  /* 0x00007100ff0677ac */ /* 0x000e220008000800 */
[----:B------:R-:W-:Y:S02]  /*04d0*/  IADD3 R6, PT, PT, R6, 0x1, RZ ;  /* 0x0000000106067810 */ /* 0x000fe40007ffe0ff */
[----:B------:R-:W-:Y:S01]  /*04e0*/  HFMA2 R8, -RZ, RZ, 0, 0 ;  /* 0x00000000ff087431 */ /* 0x000fe200000001ff */
[----:B------:R-:W-:Y:S01]  /*04f0*/  BSSY.RECONVERGENT B0, `(.L_x_7) ;  /* 0x0000015000007945 */ /* 0x000fe20003800200 */
[----:B------:R1:W-:Y:S01]  /*0500*/  STG.E desc[UR4][R4.64], R13 ;  /* 0x0000000d04007986 */ /* 0x0003e2000c101904 */
[----:B------:R-:W-:Y:S01]  /*0510*/  I2FP.F32.S32 R6, R6 ;  /* 0x0000000600067245 */ /* 0x000fe20000201400 */
[----:B------:R-:W2:Y:S01]  /*0520*/  LDCU UR8, c[0x0][0x390] ;  /* 0x00007200ff0877ac */ /* 0x000ea20008000800 */
[----:B------:R-:W3:Y:S03]  /*0530*/  LDCU UR7, c[0x0][0x390] ;  /* 0x00007200ff0777ac */ /* 0x000ee60008000800 */
[----:B0-----:R-:W-:Y:S01]  /*0540*/  FFMA R10, R6, UR6, R9 ;  /* 0x00000006060a7c23 */ /* 0x001fe20008000009 */
[----:B------:R-:W-:-:S04]  /*0550*/  MOV R9, R0 ;  /* 0x0000000000097202 */ /* 0x000fc80000000f00 */
[----:B-123--:R-:W-:-:S07]  /*0560*/  MOV R6, R10 ;  /* 0x0000000a00067202 */ /* 0x00efce0000000f00 */
.L_x_9:
[----:B------:R-:W-:Y:S01]  /*0570*/  FMUL R12, R6, R6 ;  /* 0x00000006060c7220 */ /* 0x000fe20000400000 */
[----:B------:R-:W-:-:S04]  /*0580*/  FMUL R13, R9, R9 ;  /* 0x00000009090d7220 */ /* 0x000fc80000400000 */
        /* <DEDUP_REMOVED lines=11> */
.L_x_8:
[----:B------:R-:W-:Y:S05]  /*0640*/  BSYNC.RECONVERGENT B0 ;  /* 0x0000000000007941 */ /* 0x000fea0003800200 */
.L_x_7:
[----:B------:R0:W-:Y:S01]  /*0650*/  STG.E desc[UR4][R2.64+0x4], R8 ;  /* 0x0000040802007986 */ /* 0x0001e2000c101904 */
[----:B------:R-:W-:Y:S01]  /*0660*/  HFMA2 R0, -RZ, RZ, 0, 0 ;  /* 0x00000000ff007431 */ /* 0x000fe200000001ff */
[----:B------:R-:W-:Y:S01]  /*0670*/  BSSY.RECONVERGENT B0, `(.L_x_10) ;  /* 0x0000012000007945 */ /* 0x000fe20003800200 */
[----:B------:R-:W-:Y:S01]  /*0680*/  MOV R6, R7 ;  /* 0x0000000700067202 */ /* 0x000fe20000000f00 */
[----:B------:R-:W1:Y:S01]  /*0690*/  LDCU UR7, c[0x0][0x390] ;  /* 0x00007200ff0777ac */ /* 0x000e620008000800 */
[----:B------:R-:W-:Y:S01]  /*06a0*/  MOV R9, R10 ;  /* 0x0000000a00097202 */ /* 0x000fe20000000f00 */
[----:B------:R-:W2:Y:S06]  /*06b0*/  LDCU UR6, c[0x0][0x390] ;  /* 0x00007200ff0677ac */ /* 0x000eac0008000800 */
.L_x_12:
[----:B0-----:R-:W-:Y:S01]  /*06c0*/  FMUL R3, R9, R9 ;  /* 0x0000000909037220 */ /* 0x001fe20000400000 */
[----:B------:R-:W-:-:S04]  /*06d0*/  FMUL R8, R6, R6 ;  /* 0x0000000606087220 */ /* 0x000fc80000400000 */
[----:B------:R-:W-:-:S05]  /*06e0*/  FADD R2, R3, R8 ;  /* 0x0000000803027221 */ /* 0x000fca0000000000 */
[----:B------:R-:W-:-:S13]  /*06f0*/  FSETP.GT.AND P0, PT, R2, 4, PT ;  /* 0x408000000200780b */ /* 0x000fda0003f04000 */
[----:B------:R-:W-:Y:S05]  /*0700*/  @P0 BRA `(.L_x_11) ;  /* 0x0000000000200947 */ /* 0x000fea0003800000 */
[----:B------:R-:W-:Y:S01]  /*0710*/  IADD3 R0, PT, PT, R0, 0x1, RZ ;  /* 0x0000000100007810 */ /* 0x000fe20007ffe0ff */
[----:B------:R-:W-:Y:S01]  /*0720*/  FADD R2, R9, R9 ;  /* 0x0000000909027221 */ /* 0x000fe20000000000 */
[----:B------:R-:W-:Y:S02]  /*0730*/  FADD R9, R3, -R8 ;  /* 0x8000000803097221 */ /* 0x000fe40000000000 */
[----:B--2---:R-:W-:Y:S01]  /*0740*/  ISETP.NE.AND P0, PT, R0, UR6, PT ;  /* 0x0000000600007c0c */ /* 0x004fe2000bf05270 */
[----:B------:R-:W-:Y:S01]  /*0750*/  FFMA R6, R2, R6, R7 ;  /* 0x0000000602067223 */ /* 0x000fe20000000007 */
[----:B------:R-:W-:-:S11]  /*0760*/  FADD R9, R9, R10 ;  /* 0x0000000a09097221 */ /* 0x000fd60000000000 */
[----:B------:R-:W-:Y:S05]  /*0770*/  @P0 BRA `(.L_x_12) ;  /* 0xfffffffc00d00947 */ /* 0x000fea000383ffff */
[----:B-1----:R-:W-:-:S07]  /*0780*/  MOV R0, UR7 ;  /* 0x0000000700007c02 */ /* 0x002fce0008000f00 */
.L_x_11:
[----:B-12---:R-:W-:Y:S05]  /*0790*/  BSYNC.RECONVERGENT B0 ;  /* 0x0000000000007941 */ /* 0x006fea0003800200 */
.L_x_10:
[----:B------:R-:W-:Y:S01]  /*07a0*/  STG.E desc[UR4][R4.64+0x4], R0 ;  /* 0x0000040004007986 */ /* 0x000fe2000c101904 */
[----:B------:R-:W-:Y:S05]  /*07b0*/  EXIT ;  /* 0x000000000000794d */ /* 0x000fea0003800000 */
.L_x_0:
[----:B------:R-:W0:Y:S01]  /*07c0*/  LDC.64 R2, c[0x0][0x398] ;  /* 0x0000e600ff027b82 */ /* 0x000e220000000a00 */
[----:B------:R-:W-:-:S04]  /*07d0*/  IMAD R7, R7, R5, R6 ;  /* 0x0000000507077224 */ /* 0x000fc800078e0206 */
[----:B0-----:R-:W-:-:S05]  /*07e0*/  IMAD.WIDE R2, R7, 0x4, R2 ;  /* 0x0000000407027825 */ /* 0x001fca00078e0202 */
[----:B------:R-:W-:Y:S01]  /*07f0*/  STG.E desc[UR4][R2.64], RZ ;  /* 0x000000ff02007986 */ /* 0x000fe2000c101904 */
[----:B------:R-:W-:-:S05]  /*0800*/  IMAD.WIDE R4, R5, 0x4, R2 ;  /* 0x0000000405047825 */ /* 0x000fca00078e0202 */
[----:B------:R-:W-:Y:S04]  /*0810*/  STG.E desc[UR4][R4.64], RZ ;  /* 0x000000ff04007986 */ /* 0x000fe8000c101904 */
[----:B------:R-:W-:Y:S04]  /*0820*/  STG.E desc[UR4][R2.64+0x4], RZ ;  /* 0x000004ff02007986 */ /* 0x000fe8000c101904 */
[----:B------:R-:W-:Y:S01]  /*0830*/  STG.E desc[UR4][R4.64+0x4], RZ ;  /* 0x000004ff04007986 */ /* 0x000fe2000c101904 */
[----:B------:R-:W-:Y:S05]  /*0840*/  EXIT ;  /* 0x000000000000794d */ /* 0x000fea0003800000 */
.L_x_13:
[----:B------:R-:W-:-:S00]  /*0850*/  BRA `(.L_x_13) ;  /* 0xfffffffc00fc7947 */ /* 0x000fc0000383ffff */
[----:B------:R-:W-:-:S00]  /*0860*/  NOP ;  /* 0x0000000000007918 */ /* 0x000fc00000000000 */
        /* <DEDUP_REMOVED lines=9> */
.L_x_14:


//--------------------- .nv.shared.reserved.0     --------------------------
	.section	.nv.shared.reserved.0,"aw",@nobits
	.weak		__nv_reservedSMEM_offset_0_alias
	.size		__nv_reservedSMEM_offset_0_alias, 0, 64
	.other		__nv_reservedSMEM_offset_0_alias,@"STO_CUDA_RESERVED_SHARED STV_DEFAULT"
__nv_reservedSMEM_offset_0_alias:
	.zero		0
	.zero		64


//--------------------- .nv.constant0._Z12mandelKernelffffiPi --------------------------
	.section	.nv.constant0._Z12mandelKernelffffiPi,"a",@progbits
	.sectionflags	@""
	.align	4
.nv.constant0._Z12mandelKernelffffiPi:
	.zero		928


//--------------------- SYMBOLS --------------------------

	.type		.nv.reservedSmem.offset0,@object
	.size		.nv.reservedSmem.offset0,0x4
